	.headerflags	@"EF_CUDA_TEXMODE_UNIFIED EF_CUDA_64BIT_ADDRESS EF_CUDA_ACCELERATORS EF_CUDA_SM90 EF_CUDA_VIRTUAL_SM(EF_CUDA_SM90)"
	.elftype	@"ET_EXEC"


//--------------------- .nv.info                  --------------------------
	.section	.nv.info,"",@"SHT_CUDA_INFO"
	.align	4


	//----- nvinfo : EIATTR_REGCOUNT
	.align		4
        /*0000*/ 	.byte	0x04, 0x2f
        /*0002*/ 	.short	(.L_1 - .L_0)
	.align		4
.L_0:
        /*0004*/ 	.word	index@(triton_poi_fused_mul_0)
        /*0008*/ 	.word	0x00000008


	//----- nvinfo : EIATTR_MIN_STACK_SIZE
	.align		4
.L_1:
        /*000c*/ 	.byte	0x04, 0x12
        /*000e*/ 	.short	(.L_3 - .L_2)
	.align		4
.L_2:
        /*0010*/ 	.word	index@(triton_poi_fused_mul_0)
        /*0014*/ 	.word	0x00000000


	//----- nvinfo : EIATTR_FRAME_SIZE
	.align		4
.L_3:
        /*0018*/ 	.byte	0x04, 0x11
        /*001a*/ 	.short	(.L_5 - .L_4)
	.align		4
.L_4:
        /*001c*/ 	.word	index@(triton_poi_fused_mul_0)
        /*0020*/ 	.word	0x00000000


	//----- nvinfo : EIATTR_MIN_STACK_SIZE
	.align		4
.L_5:
        /*0024*/ 	.byte	0x04, 0x12
        /*0026*/ 	.short	(.L_7 - .L_6)
	.align		4
.L_6:
        /*0028*/ 	.word	index@(triton_poi_fused_mul_0)
        /*002c*/ 	.word	0x00000000
.L_7:


//--------------------- .nv.info.triton_poi_fused_mul_0 --------------------------
	.section	.nv.info.triton_poi_fused_mul_0,"",@"SHT_CUDA_INFO"
	.sectionflags	@""
	.align	4


	//----- nvinfo : EIATTR_CUDA_API_VERSION
	.align		4
        /*0000*/ 	.byte	0x04, 0x37
        /*0002*/ 	.short	(.L_9 - .L_8)
.L_8:
        /*0004*/ 	.word	0x0000007c


	//----- nvinfo : EIATTR_KPARAM_INFO
	.align		4
.L_9:
        /*0008*/ 	.byte	0x04, 0x17
        /*000a*/ 	.short	(.L_11 - .L_10)
.L_10:
        /*000c*/ 	.word	0x00000000
        /*0010*/ 	.short	0x0001
        /*0012*/ 	.short	0x0008
        /*0014*/ 	.byte	0x00, 0xf0, 0x11, 0x00


	//----- nvinfo : EIATTR_KPARAM_INFO
	.align		4
.L_11:
        /*0018*/ 	.byte	0x04, 0x17
        /*001a*/ 	.short	(.L_13 - .L_12)
.L_12:
        /*001c*/ 	.word	0x00000000
        /*0020*/ 	.short	0x0000
        /*0022*/ 	.short	0x0000
        /*0024*/ 	.byte	0x00, 0xf4, 0x21, 0x00


	//----- nvinfo : EIATTR_SPARSE_MMA_MASK
	.align		4
.L_13:
        /*0028*/ 	.byte	0x03, 0x50
        /*002a*/ 	.short	0x0000


	//----- nvinfo : EIATTR_MAXREG_COUNT
	.align		4
        /*002c*/ 	.byte	0x03, 0x1b
        /*002e*/ 	.short	0x00ff


	//----- nvinfo : EIATTR_EXIT_INSTR_OFFSETS
	.align		4
        /*0030*/ 	.byte	0x04, 0x1c
        /*0032*/ 	.short	(.L_15 - .L_14)


	//   ....[0]....
.L_14:
        /*0034*/ 	.word	0x00000090


	//   ....[1]....
        /*0038*/ 	.word	0x000000e0


	//----- nvinfo : EIATTR_REQNTID
	.align		4
.L_15:
        /*003c*/ 	.byte	0x04, 0x10
        /*003e*/ 	.short	(.L_17 - .L_16)
.L_16:
        /*0040*/ 	.word	0x00000080
        /*0044*/ 	.word	0x00000001
        /*0048*/ 	.word	0x00000001


	//----- nvinfo : EIATTR_CBANK_PARAM_SIZE
	.align		4
.L_17:
        /*004c*/ 	.byte	0x03, 0x19
        /*004e*/ 	.short	0x000c


	//----- nvinfo : EIATTR_PARAM_CBANK
	.align		4
        /*0050*/ 	.byte	0x04, 0x0a
        /*0052*/ 	.short	(.L_19 - .L_18)
	.align		4
.L_18:
        /*0054*/ 	.word	index@(.nv.constant0.triton_poi_fused_mul_0)
        /*0058*/ 	.short	0x0210
        /*005a*/ 	.short	0x000c


	//----- nvinfo : EIATTR_SW_WAR
	.align		4
.L_19:
        /*005c*/ 	.byte	0x04, 0x36
        /*005e*/ 	.short	(.L_21 - .L_20)
.L_20:
        /*0060*/ 	.word	0x00000008
.L_21:


//--------------------- .nv.callgraph             --------------------------
	.section	.nv.callgraph,"",@"SHT_CUDA_CALLGRAPH"
	.align	4
	.sectionentsize	8
	.align		4
        /*0000*/ 	.word	0x00000000
	.align		4
        /*0004*/ 	.word	0xffffffff
	.align		4
        /*0008*/ 	.word	0x00000000
	.align		4
        /*000c*/ 	.word	0xfffffffe
	.align		4
        /*0010*/ 	.word	0x00000000
	.align		4
        /*0014*/ 	.word	0xfffffffd
	.align		4
        /*0018*/ 	.word	0x00000000
	.align		4
        /*001c*/ 	.word	0xfffffffc


//--------------------- .text.triton_poi_fused_mul_0 --------------------------
	.section	.text.triton_poi_fused_mul_0,"ax",@progbits
	.align	128
        .global         triton_poi_fused_mul_0
        .type           triton_poi_fused_mul_0,@function
        .size           triton_poi_fused_mul_0,(.L_x_1 - triton_poi_fused_mul_0)
        .other          triton_poi_fused_mul_0,@"STO_CUDA_ENTRY STV_DEFAULT"
triton_poi_fused_mul_0:
.text.triton_poi_fused_mul_0:
[----:B------:R-:W0:Y:S02]  /*0000*/  LDC R1, c[0x0][0x28] ;  /* 0x00000a00ff017b82 */ /* 0x000e240000000800 */
[----:B------:R-:W1:Y:S01]  /*0010*/  S2R R0, SR_TID.X ;  /* 0x0000000000007919 */ /* 0x000e620000002100 */
[----:B------:R-:W2:Y:S01]  /*0020*/  LDC.64 R2, c[0x0][0x210] ;  /* 0x00008400ff027b82 */ /* 0x000ea20000000a00 */
[----:B------:R-:W3:Y:S01]  /*0030*/  S2R R5, SR_CTAID.X ;  /* 0x0000000000057919 */ /* 0x000ee20000002500 */
[----:B-1----:R-:W-:-:S05]  /*0040*/  IMAD.SHL.U32 R0, R0, 0x2, RZ ;  /* 0x0000000200007824 */ /* 0x002fca00078e00ff */
[----:B------:R-:W-:-:S05]  /*0050*/  LOP3.LUT R0, R0, 0xfe, RZ, 0xc0, !PT ;  /* 0x000000fe00007812 */ /* 0x000fca00078ec0ff */
[----:B---3--:R-:W-:-:S04]  /*0060*/  IMAD R5, R5, 0x100, R0 ;  /* 0x0000010005057824 */ /* 0x008fc800078e0200 */
[C---:B--2---:R-:W-:Y:S01]  /*0070*/  IMAD.WIDE R2, R5.reuse, 0x4, R2 ;  /* 0x0000000405027825 */ /* 0x044fe200078e0202 */
[----:B------:R-:W-:-:S13]  /*0080*/  ISETP.GE.AND P0, PT, R5, 0x100, PT ;  /* 0x000001000500780c */ /* 0x000fda0003f06270 */
[----:B------:R-:W-:Y:S05]  /*0090*/  @P0 EXIT ;  /* 0x000000000000094d */ /* 0x000fea0003800000 */
[----:B------:R-:W-:Y:S01]  /*00a0*/  HFMA2.MMA R4, -RZ, RZ, 2.25, 0 ;  /* 0x40800000ff047435 */ /* 0x000fe200000001ff */
[----:B------:R-:W-:Y:S01]  /*00b0*/  MOV R5, 0x40800000 ;  /* 0x4080000000057802 */ /* 0x000fe20000000f00 */
[----:B------:R-:W-:-:S05]  /*00c0*/  ULDC.64 UR4, c[0x0][0x208] ;  /* 0x0000820000047ab9 */ /* 0x000fca0000000a00 */
[----:B------:R-:W-:Y:S01]  /*00d0*/  STG.E.64 desc[UR4][R2.64], R4 ;  /* 0x0000000402007986 */ /* 0x000fe2000c101b04 */
[----:B------:R-:W-:Y:S05]  /*00e0*/  EXIT ;  /* 0x000000000000794d */ /* 0x000fea0003800000 */
.L_x_0:
[----:B------:R-:W-:-:S00]  /*00f0*/  BRA `(.L_x_0) ;  /* 0xfffffffc00fc7947 */ /* 0x000fc0000383ffff */
[----:B------:R-:W-:-:S00]  /*0100*/  NOP ;  /* 0x0000000000007918 */ /* 0x000fc00000000000 */
[----:B------:R-:W-:-:S00]  /*0110*/  NOP ;  /* 0x0000000000007918 */ /* 0x000fc00000000000 */
[----:B------:R-:W-:-:S00]  /*0120*/  NOP ;  /* 0x0000000000007918 */ /* 0x000fc00000000000 */
[----:B------:R-:W-:-:S00]  /*0130*/  NOP ;  /* 0x0000000000007918 */ /* 0x000fc00000000000 */
[----:B------:R-:W-:-:S00]  /*0140*/  NOP ;  /* 0x0000000000007918 */ /* 0x000fc00000000000 */
[----:B------:R-:W-:-:S00]  /*0150*/  NOP ;  /* 0x0000000000007918 */ /* 0x000fc00000000000 */
[----:B------:R-:W-:-:S00]  /*0160*/  NOP ;  /* 0x0000000000007918 */ /* 0x000fc00000000000 */
[----:B------:R-:W-:-:S00]  /*0170*/  NOP ;  /* 0x0000000000007918 */ /* 0x000fc00000000000 */
.L_x_1:


//--------------------- .nv.constant0.triton_poi_fused_mul_0 --------------------------
	.section	.nv.constant0.triton_poi_fused_mul_0,"a",@progbits
	.sectionflags	@""
	.align	4
.nv.constant0.triton_poi_fused_mul_0:
	.zero		540
